//
// Generated by NVIDIA NVVM Compiler
//
// Compiler Build ID: CL-36424714
// Cuda compilation tools, release 13.0, V13.0.88
// Based on NVVM 20.0.0
//

.version 9.0
.target sm_100
.address_size 64

	// .globl	_Z17cuda_ray_marchingPfS_S_iifi
.global .align 4 .b8 __cudart_i2opi_f[24] = {65, 144, 67, 60, 153, 149, 98, 219, 192, 221, 52, 245, 209, 87, 39, 252, 41, 21, 68, 78, 110, 131, 249, 162};

.visible .entry _Z17cuda_ray_marchingPfS_S_iifi(
	.param .u64 .ptr .align 1 _Z17cuda_ray_marchingPfS_S_iifi_param_0,
	.param .u64 .ptr .align 1 _Z17cuda_ray_marchingPfS_S_iifi_param_1,
	.param .u64 .ptr .align 1 _Z17cuda_ray_marchingPfS_S_iifi_param_2,
	.param .u32 _Z17cuda_ray_marchingPfS_S_iifi_param_3,
	.param .u32 _Z17cuda_ray_marchingPfS_S_iifi_param_4,
	.param .f32 _Z17cuda_ray_marchingPfS_S_iifi_param_5,
	.param .u32 _Z17cuda_ray_marchingPfS_S_iifi_param_6
)
{
	.local .align 4 .b8 	__local_depot0[28];
	.reg .b64 	%SP;
	.reg .b64 	%SPL;
	.reg .pred 	%p<29>;
	.reg .b32 	%r<90>;
	.reg .b32 	%f<69>;
	.reg .b64 	%rd<51>;
	.reg .b64 	%fd<7>;

	mov.u64 	%SPL, __local_depot0;
	ld.param.u64 	%rd17, [_Z17cuda_ray_marchingPfS_S_iifi_param_0];
	ld.param.u64 	%rd18, [_Z17cuda_ray_marchingPfS_S_iifi_param_1];
	ld.param.u64 	%rd19, [_Z17cuda_ray_marchingPfS_S_iifi_param_2];
	ld.param.u32 	%r31, [_Z17cuda_ray_marchingPfS_S_iifi_param_3];
	ld.param.u32 	%r32, [_Z17cuda_ray_marchingPfS_S_iifi_param_4];
	ld.param.f32 	%f68, [_Z17cuda_ray_marchingPfS_S_iifi_param_5];
	ld.param.u32 	%r33, [_Z17cuda_ray_marchingPfS_S_iifi_param_6];
	add.u64 	%rd1, %SPL, 0;
	mov.u32 	%r34, %ctaid.x;
	mov.u32 	%r35, %ntid.x;
	mov.u32 	%r36, %tid.x;
	mad.lo.s32 	%r1, %r34, %r35, %r36;
	setp.ge.s32 	%p1, %r1, %r33;
	@%p1 bra 	$L__BB0_24;
	cvta.to.global.u64 	%rd21, %rd17;
	mul.lo.s32 	%r37, %r1, 3;
	mul.wide.s32 	%rd22, %r37, 4;
	add.s64 	%rd23, %rd21, %rd22;
	ld.global.f32 	%f1, [%rd23];
	ld.global.f32 	%f2, [%rd23+4];
	ld.global.f32 	%f3, [%rd23+8];
	mul.f32 	%f20, %f3, 0f3F22F983;
	cvt.rni.s32.f32 	%r89, %f20;
	cvt.rn.f32.s32 	%f21, %r89;
	fma.rn.f32 	%f22, %f21, 0fBFC90FDA, %f3;
	fma.rn.f32 	%f23, %f21, 0fB3A22168, %f22;
	fma.rn.f32 	%f66, %f21, 0fA7C234C5, %f23;
	abs.f32 	%f5, %f3;
	setp.ltu.f32 	%p2, %f5, 0f47CE4780;
	mov.u32 	%r85, %r89;
	mov.f32 	%f65, %f66;
	@%p2 bra 	$L__BB0_9;
	setp.neu.f32 	%p3, %f5, 0f7F800000;
	@%p3 bra 	$L__BB0_4;
	mov.f32 	%f26, 0f00000000;
	mul.rn.f32 	%f65, %f3, %f26;
	mov.b32 	%r85, 0;
	bra.uni 	$L__BB0_9;
$L__BB0_4:
	mov.b32 	%r3, %f3;
	shl.b32 	%r39, %r3, 8;
	or.b32  	%r4, %r39, -2147483648;
	mov.b64 	%rd47, 0;
	mov.b32 	%r82, 0;
	mov.u64 	%rd45, __cudart_i2opi_f;
	mov.u64 	%rd46, %rd1;
$L__BB0_5:
	.pragma "nounroll";
	ld.global.nc.u32 	%r40, [%rd45];
	mad.wide.u32 	%rd26, %r40, %r4, %rd47;
	shr.u64 	%rd47, %rd26, 32;
	st.local.u32 	[%rd46], %rd26;
	add.s32 	%r82, %r82, 1;
	add.s64 	%rd46, %rd46, 4;
	add.s64 	%rd45, %rd45, 4;
	setp.ne.s32 	%p4, %r82, 6;
	@%p4 bra 	$L__BB0_5;
	shr.u32 	%r41, %r3, 23;
	st.local.u32 	[%rd1+24], %rd47;
	and.b32  	%r7, %r41, 31;
	and.b32  	%r42, %r41, 224;
	add.s32 	%r43, %r42, -128;
	shr.u32 	%r44, %r43, 5;
	mul.wide.u32 	%rd27, %r44, 4;
	sub.s64 	%rd8, %rd1, %rd27;
	ld.local.u32 	%r83, [%rd8+24];
	ld.local.u32 	%r84, [%rd8+20];
	setp.eq.s32 	%p5, %r7, 0;
	@%p5 bra 	$L__BB0_8;
	shf.l.wrap.b32 	%r83, %r84, %r83, %r7;
	ld.local.u32 	%r45, [%rd8+16];
	shf.l.wrap.b32 	%r84, %r45, %r84, %r7;
$L__BB0_8:
	shr.u32 	%r46, %r83, 30;
	shf.l.wrap.b32 	%r47, %r84, %r83, 2;
	shl.b32 	%r48, %r84, 2;
	shr.u32 	%r49, %r47, 31;
	add.s32 	%r50, %r49, %r46;
	neg.s32 	%r51, %r50;
	setp.lt.s32 	%p6, %r3, 0;
	selp.b32 	%r85, %r51, %r50, %p6;
	xor.b32  	%r52, %r47, %r3;
	shr.s32 	%r53, %r47, 31;
	xor.b32  	%r54, %r53, %r47;
	xor.b32  	%r55, %r53, %r48;
	cvt.u64.u32 	%rd28, %r54;
	shl.b64 	%rd29, %rd28, 32;
	cvt.u64.u32 	%rd30, %r55;
	or.b64  	%rd31, %rd29, %rd30;
	cvt.rn.f64.s64 	%fd1, %rd31;
	mul.f64 	%fd2, %fd1, 0d3BF921FB54442D19;
	cvt.rn.f32.f64 	%f24, %fd2;
	neg.f32 	%f25, %f24;
	setp.lt.s32 	%p7, %r52, 0;
	selp.f32 	%f65, %f25, %f24, %p7;
$L__BB0_9:
	setp.ltu.f32 	%p8, %f5, 0f47CE4780;
	add.s32 	%r57, %r85, 1;
	mul.rn.f32 	%f27, %f65, %f65;
	and.b32  	%r58, %r85, 1;
	setp.eq.b32 	%p9, %r58, 1;
	selp.f32 	%f28, %f65, 0f3F800000, %p9;
	fma.rn.f32 	%f29, %f27, %f28, 0f00000000;
	fma.rn.f32 	%f30, %f27, 0f37CBAC00, 0fBAB607ED;
	selp.f32 	%f31, 0fB94D4153, %f30, %p9;
	selp.f32 	%f32, 0f3C0885E4, 0f3D2AAABB, %p9;
	fma.rn.f32 	%f33, %f31, %f27, %f32;
	selp.f32 	%f34, 0fBE2AAAA8, 0fBEFFFFFF, %p9;
	fma.rn.f32 	%f35, %f33, %f27, %f34;
	fma.rn.f32 	%f36, %f35, %f29, %f28;
	and.b32  	%r59, %r57, 2;
	setp.eq.s32 	%p10, %r59, 0;
	mov.f32 	%f37, 0f00000000;
	sub.f32 	%f38, %f37, %f36;
	selp.f32 	%f9, %f36, %f38, %p10;
	@%p8 bra 	$L__BB0_17;
	setp.neu.f32 	%p11, %f5, 0f7F800000;
	@%p11 bra 	$L__BB0_12;
	mov.f32 	%f41, 0f00000000;
	mul.rn.f32 	%f66, %f3, %f41;
	mov.b32 	%r89, 0;
	bra.uni 	$L__BB0_17;
$L__BB0_12:
	mov.b32 	%r16, %f3;
	shl.b32 	%r61, %r16, 8;
	or.b32  	%r17, %r61, -2147483648;
	mov.b64 	%rd50, 0;
	mov.b32 	%r86, 0;
	mov.u64 	%rd48, __cudart_i2opi_f;
	mov.u64 	%rd49, %rd1;
$L__BB0_13:
	.pragma "nounroll";
	ld.global.nc.u32 	%r62, [%rd48];
	mad.wide.u32 	%rd34, %r62, %r17, %rd50;
	shr.u64 	%rd50, %rd34, 32;
	st.local.u32 	[%rd49], %rd34;
	add.s32 	%r86, %r86, 1;
	add.s64 	%rd49, %rd49, 4;
	add.s64 	%rd48, %rd48, 4;
	setp.ne.s32 	%p12, %r86, 6;
	@%p12 bra 	$L__BB0_13;
	shr.u32 	%r63, %r16, 23;
	st.local.u32 	[%rd1+24], %rd50;
	and.b32  	%r20, %r63, 31;
	and.b32  	%r64, %r63, 224;
	add.s32 	%r65, %r64, -128;
	shr.u32 	%r66, %r65, 5;
	mul.wide.u32 	%rd35, %r66, 4;
	sub.s64 	%rd15, %rd1, %rd35;
	ld.local.u32 	%r87, [%rd15+24];
	ld.local.u32 	%r88, [%rd15+20];
	setp.eq.s32 	%p13, %r20, 0;
	@%p13 bra 	$L__BB0_16;
	shf.l.wrap.b32 	%r87, %r88, %r87, %r20;
	ld.local.u32 	%r67, [%rd15+16];
	shf.l.wrap.b32 	%r88, %r67, %r88, %r20;
$L__BB0_16:
	shr.u32 	%r68, %r87, 30;
	shf.l.wrap.b32 	%r69, %r88, %r87, 2;
	shl.b32 	%r70, %r88, 2;
	shr.u32 	%r71, %r69, 31;
	add.s32 	%r72, %r71, %r68;
	neg.s32 	%r73, %r72;
	setp.lt.s32 	%p14, %r16, 0;
	selp.b32 	%r89, %r73, %r72, %p14;
	xor.b32  	%r74, %r69, %r16;
	shr.s32 	%r75, %r69, 31;
	xor.b32  	%r76, %r75, %r69;
	xor.b32  	%r77, %r75, %r70;
	cvt.u64.u32 	%rd36, %r76;
	shl.b64 	%rd37, %rd36, 32;
	cvt.u64.u32 	%rd38, %r77;
	or.b64  	%rd39, %rd37, %rd38;
	cvt.rn.f64.s64 	%fd3, %rd39;
	mul.f64 	%fd4, %fd3, 0d3BF921FB54442D19;
	cvt.rn.f32.f64 	%f39, %fd4;
	neg.f32 	%f40, %f39;
	setp.lt.s32 	%p15, %r74, 0;
	selp.f32 	%f66, %f40, %f39, %p15;
$L__BB0_17:
	mul.rn.f32 	%f42, %f66, %f66;
	and.b32  	%r79, %r89, 1;
	setp.eq.b32 	%p16, %r79, 1;
	selp.f32 	%f43, 0f3F800000, %f66, %p16;
	fma.rn.f32 	%f44, %f42, %f43, 0f00000000;
	fma.rn.f32 	%f45, %f42, 0f37CBAC00, 0fBAB607ED;
	selp.f32 	%f46, %f45, 0fB94D4153, %p16;
	selp.f32 	%f47, 0f3D2AAABB, 0f3C0885E4, %p16;
	fma.rn.f32 	%f48, %f46, %f42, %f47;
	selp.f32 	%f49, 0fBEFFFFFF, 0fBE2AAAA8, %p16;
	fma.rn.f32 	%f50, %f48, %f42, %f49;
	fma.rn.f32 	%f51, %f50, %f44, %f43;
	and.b32  	%r80, %r89, 2;
	setp.eq.s32 	%p17, %r80, 0;
	mov.f32 	%f52, 0f00000000;
	sub.f32 	%f53, %f52, %f51;
	selp.f32 	%f13, %f51, %f53, %p17;
	setp.leu.f32 	%p18, %f68, 0f00000000;
	@%p18 bra 	$L__BB0_23;
	cvta.to.global.u64 	%rd16, %rd19;
	mov.f32 	%f67, 0f00000000;
$L__BB0_19:
	fma.rn.f32 	%f55, %f9, %f67, %f1;
	cvt.rzi.s32.f32 	%r29, %f55;
	fma.rn.f32 	%f56, %f13, %f67, %f2;
	cvt.rzi.s32.f32 	%r30, %f56;
	setp.ge.s32 	%p19, %r29, %r31;
	setp.lt.s32 	%p20, %r29, 0;
	or.pred  	%p21, %p19, %p20;
	setp.lt.s32 	%p22, %r30, 0;
	setp.ge.s32 	%p23, %r30, %r32;
	or.pred  	%p24, %p22, %p23;
	or.pred  	%p26, %p21, %p24;
	@%p26 bra 	$L__BB0_23;
	mad.lo.s32 	%r81, %r29, %r32, %r30;
	mul.wide.s32 	%rd40, %r81, 4;
	add.s64 	%rd41, %rd16, %rd40;
	ld.global.f32 	%f15, [%rd41];
	setp.gtu.f32 	%p27, %f15, 0f00000000;
	@%p27 bra 	$L__BB0_22;
	cvt.rn.f32.u32 	%f57, %r29;
	sub.f32 	%f58, %f57, %f1;
	cvt.rn.f32.u32 	%f59, %r30;
	sub.f32 	%f60, %f59, %f2;
	mul.f32 	%f61, %f60, %f60;
	fma.rn.f32 	%f62, %f58, %f58, %f61;
	sqrt.rn.f32 	%f68, %f62;
	bra.uni 	$L__BB0_23;
$L__BB0_22:
	cvt.f64.f32 	%fd5, %f15;
	mul.f64 	%fd6, %fd5, 0d3FEFF7CED916872B;
	cvt.rn.f32.f64 	%f63, %fd6;
	max.f32 	%f64, %f63, 0f3F800000;
	add.f32 	%f67, %f67, %f64;
	setp.lt.f32 	%p28, %f67, %f68;
	@%p28 bra 	$L__BB0_19;
$L__BB0_23:
	cvta.to.global.u64 	%rd42, %rd18;
	mul.wide.s32 	%rd43, %r1, 4;
	add.s64 	%rd44, %rd42, %rd43;
	st.global.f32 	[%rd44], %f68;
$L__BB0_24:
	ret;

}


// ===== COMPILED SASS (sm_100) =====

	.target	sm_100

	.elftype	@"ET_EXEC"


//--------------------- .note.nv.tkinfo           --------------------------
	.section	.note.nv.tkinfo,"",@"SHT_NOTE"
	.sectionflags	@"SHF_NOTE_NV_TKINFO"
	.tkinfo
        /*0018*/ 	.word	0x00000002
        /*0030*/ 	.string	""
        /*0030*/ 	.string	"ptxas"
        /*0030*/ 	.string	"Cuda compilation tools, release 13.0, V13.0.88"
        /*0030*/ 	.string	"Build cuda_13.0.r13.0/compiler.36424714_0"
        /*0030*/ 	.string	"-arch sm_100 -m 64 "



//--------------------- .note.nv.cuinfo           --------------------------
	.section	.note.nv.cuinfo,"",@"SHT_NOTE"
	.sectionflags	@"SHF_NOTE_NV_CUINFO"
        /*0018*/ 	.short	0x0002
        /*001a*/ 	.short	0x0064
        /*001c*/ 	.short	0x0082
	.zero		2


//--------------------- .nv.info                  --------------------------
	.section	.nv.info,"",@"SHT_CUDA_INFO"
	.align	4


	//----- nvinfo : EIATTR_REGCOUNT
	.align		4
        /*0000*/ 	.byte	0x04, 0x2f
        /*0002*/ 	.short	(.L_2 - .L_1)
	.align		4
.L_1:
        /*0004*/ 	.word	index@(_Z17cuda_ray_marchingPfS_S_iifi)
        /*0008*/ 	.word	0x00000018


	//----- nvinfo : EIATTR_FRAME_SIZE
	.align		4
.L_2:
        /*000c*/ 	.byte	0x04, 0x11
        /*000e*/ 	.short	(.L_4 - .L_3)
	.align		4
.L_3:
        /*0010*/ 	.word	index@($__internal_0_$__cuda_sm20_sqrt_rn_f32_slowpath)
        /*0014*/ 	.word	0x00000000


	//----- nvinfo : EIATTR_FRAME_SIZE
	.align		4
.L_4:
        /*0018*/ 	.byte	0x04, 0x11
        /*001a*/ 	.short	(.L_6 - .L_5)
	.align		4
.L_5:
        /*001c*/ 	.word	index@(_Z17cuda_ray_marchingPfS_S_iifi)
        /*0020*/ 	.word	0x00000000


	//----- nvinfo : EIATTR_MIN_STACK_SIZE
	.align		4
.L_6:
        /*0024*/ 	.byte	0x04, 0x12
        /*0026*/ 	.short	(.L_8 - .L_7)
	.align		4
.L_7:
        /*0028*/ 	.word	index@(_Z17cuda_ray_marchingPfS_S_iifi)
        /*002c*/ 	.word	0x00000000
.L_8:


//--------------------- .nv.compat                --------------------------
	.section	.nv.compat,"",@"SHT_CUDA_COMPAT_INFO"
	.align	4
        /*0000*/ 	.byte	0x02, 0x09, 0x00, 0x00, 0x02, 0x02, 0x01, 0x00, 0x02, 0x05, 0x05, 0x00, 0x03, 0x07, 0x01, 0x01
        /*0010*/ 	.byte	0x02, 0x03, 0x00, 0x00, 0x02, 0x06, 0x01, 0x00, 0x04, 0x0b, 0x08, 0x00, 0x01, 0x00, 0x00, 0x00
        /*0020*/ 	.byte	0x00, 0x00, 0x00, 0x00


//--------------------- .nv.info._Z17cuda_ray_marchingPfS_S_iifi --------------------------
	.section	.nv.info._Z17cuda_ray_marchingPfS_S_iifi,"",@"SHT_CUDA_INFO"
	.sectionflags	@""
	.align	4


	//----- nvinfo : EIATTR_CUDA_API_VERSION
	.align		4
        /*0000*/ 	.byte	0x04, 0x37
        /*0002*/ 	.short	(.L_10 - .L_9)
.L_9:
        /*0004*/ 	.word	0x00000082


	//----- nvinfo : EIATTR_KPARAM_INFO
	.align		4
.L_10:
        /*0008*/ 	.byte	0x04, 0x17
        /*000a*/ 	.short	(.L_12 - .L_11)
.L_11:
        /*000c*/ 	.word	0x00000000
        /*0010*/ 	.short	0x0006
        /*0012*/ 	.short	0x0024
        /*0014*/ 	.byte	0x00, 0xf0, 0x11, 0x00


	//----- nvinfo : EIATTR_KPARAM_INFO
	.align		4
.L_12:
        /*0018*/ 	.byte	0x04, 0x17
        /*001a*/ 	.short	(.L_14 - .L_13)
.L_13:
        /*001c*/ 	.word	0x00000000
        /*0020*/ 	.short	0x0005
        /*0022*/ 	.short	0x0020
        /*0024*/ 	.byte	0x00, 0xf0, 0x11, 0x00


	//----- nvinfo : EIATTR_KPARAM_INFO
	.align		4
.L_14:
        /*0028*/ 	.byte	0x04, 0x17
        /*002a*/ 	.short	(.L_16 - .L_15)
.L_15:
        /*002c*/ 	.word	0x00000000
        /*0030*/ 	.short	0x0004
        /*0032*/ 	.short	0x001c
        /*0034*/ 	.byte	0x00, 0xf0, 0x11, 0x00


	//----- nvinfo : EIATTR_KPARAM_INFO
	.align		4
.L_16:
        /*0038*/ 	.byte	0x04, 0x17
        /*003a*/ 	.short	(.L_18 - .L_17)
.L_17:
        /*003c*/ 	.word	0x00000000
        /*0040*/ 	.short	0x0003
        /*0042*/ 	.short	0x0018
        /*0044*/ 	.byte	0x00, 0xf0, 0x11, 0x00


	//----- nvinfo : EIATTR_KPARAM_INFO
	.align		4
.L_18:
        /*0048*/ 	.byte	0x04, 0x17
        /*004a*/ 	.short	(.L_20 - .L_19)
.L_19:
        /*004c*/ 	.word	0x00000000
        /*0050*/ 	.short	0x0002
        /*0052*/ 	.short	0x0010
        /*0054*/ 	.byte	0x00, 0xf5, 0x21, 0x00


	//----- nvinfo : EIATTR_KPARAM_INFO
	.align		4
.L_20:
        /*0058*/ 	.byte	0x04, 0x17
        /*005a*/ 	.short	(.L_22 - .L_21)
.L_21:
        /*005c*/ 	.word	0x00000000
        /*0060*/ 	.short	0x0001
        /*0062*/ 	.short	0x0008
        /*0064*/ 	.byte	0x00, 0xf5, 0x21, 0x00


	//----- nvinfo : EIATTR_KPARAM_INFO
	.align		4
.L_22:
        /*0068*/ 	.byte	0x04, 0x17
        /*006a*/ 	.short	(.L_24 - .L_23)
.L_23:
        /*006c*/ 	.word	0x00000000
        /*0070*/ 	.short	0x0000
        /*0072*/ 	.short	0x0000
        /*0074*/ 	.byte	0x00, 0xf5, 0x21, 0x00


	//----- nvinfo : EIATTR_SPARSE_MMA_MASK
	.align		4
.L_24:
        /*0078*/ 	.byte	0x03, 0x50
        /*007a*/ 	.short	0x0000


	//----- nvinfo : EIATTR_MAXREG_COUNT
	.align		4
        /*007c*/ 	.byte	0x03, 0x1b
        /*007e*/ 	.short	0x00ff


	//----- nvinfo : EIATTR_MERCURY_ISA_VERSION
	.align		4
        /*0080*/ 	.byte	0x03, 0x5f
        /*0082*/ 	.short	0x0101


	//----- nvinfo : EIATTR_VRC_CTA_INIT_COUNT
	.align		4
        /*0084*/ 	.byte	0x02, 0x4a
	.zero		1
	.zero		1


	//----- nvinfo : EIATTR_EXIT_INSTR_OFFSETS
	.align		4
        /*0088*/ 	.byte	0x04, 0x1c
        /*008a*/ 	.short	(.L_26 - .L_25)


	//   ....[0]....
.L_25:
        /*008c*/ 	.word	0x00000070


	//   ....[1]....
        /*0090*/ 	.word	0x000013a0


	//----- nvinfo : EIATTR_CRS_STACK_SIZE
	.align		4
.L_26:
        /*0094*/ 	.byte	0x04, 0x1e
        /*0096*/ 	.short	(.L_28 - .L_27)
.L_27:
        /*0098*/ 	.word	0x00000000


	//----- nvinfo : EIATTR_CBANK_PARAM_SIZE
	.align		4
.L_28:
        /*009c*/ 	.byte	0x03, 0x19
        /*009e*/ 	.short	0x0028


	//----- nvinfo : EIATTR_PARAM_CBANK
	.align		4
        /*00a0*/ 	.byte	0x04, 0x0a
        /*00a2*/ 	.short	(.L_30 - .L_29)
	.align		4
.L_29:
        /*00a4*/ 	.word	index@(.nv.constant0._Z17cuda_ray_marchingPfS_S_iifi)
        /*00a8*/ 	.short	0x0380
        /*00aa*/ 	.short	0x0028


	//----- nvinfo : EIATTR_SW_WAR
	.align		4
.L_30:
        /*00ac*/ 	.byte	0x04, 0x36
        /*00ae*/ 	.short	(.L_32 - .L_31)
.L_31:
        /*00b0*/ 	.word	0x00000008
.L_32:


//--------------------- .nv.callgraph             --------------------------
	.section	.nv.callgraph,"",@"SHT_CUDA_CALLGRAPH"
	.align	4
	.sectionentsize	8
	.align		4
        /*0000*/ 	.word	0x00000000
	.align		4
        /*0004*/ 	.word	0xffffffff
	.align		4
        /*0008*/ 	.word	0x00000000
	.align		4
        /*000c*/ 	.word	0xfffffffe
	.align		4
        /*0010*/ 	.word	0x00000000
	.align		4
        /*0014*/ 	.word	0xfffffffd
	.align		4
        /*0018*/ 	.word	0x00000000
	.align		4
        /*001c*/ 	.word	0xfffffffc


//--------------------- .nv.constant4             --------------------------
	.section	.nv.constant4,"a",@progbits
	.align	8
	.align		8
.nv.constant4:
        /*0000*/ 	.dword	__cudart_i2opi_f


//--------------------- .text._Z17cuda_ray_marchingPfS_S_iifi --------------------------
	.section	.text._Z17cuda_ray_marchingPfS_S_iifi,"ax",@progbits
	.align	128
        .global         _Z17cuda_ray_marchingPfS_S_iifi
        .type           _Z17cuda_ray_marchingPfS_S_iifi,@function
        .size           _Z17cuda_ray_marchingPfS_S_iifi,(.L_x_18 - _Z17cuda_ray_marchingPfS_S_iifi)
        .other          _Z17cuda_ray_marchingPfS_S_iifi,@"STO_CUDA_ENTRY STV_DEFAULT"
_Z17cuda_ray_marchingPfS_S_iifi:
.text._Z17cuda_ray_marchingPfS_S_iifi:
[----:B------:R-:W-:Y:S01]  /*0000*/  LDC R1, c[0x0][0x37c] ;  /* 0x0000df00ff017b82 */ /* 0x000fe20000000800 */
[----:B------:R-:W0:Y:S07]  /*0010*/  S2R R3, SR_TID.X ;  /* 0x0000000000037919 */ /* 0x000e2e0000002100 */
[----:B------:R-:W0:Y:S01]  /*0020*/  S2UR UR4, SR_CTAID.X ;  /* 0x00000000000479c3 */ /* 0x000e220000002500 */
[----:B------:R-:W1:Y:S07]  /*0030*/  LDCU UR5, c[0x0][0x3a4] ;  /* 0x00007480ff0577ac */ /* 0x000e6e0008000800 */
[----:B------:R-:W0:Y:S02]  /*0040*/  LDC R2, c[0x0][0x360] ;  /* 0x0000d800ff027b82 */ /* 0x000e240000000800 */
[----:B0-----:R-:W-:-:S05]  /*0050*/  IMAD R2, R2, UR4, R3 ;  /* 0x0000000402027c24 */ /* 0x001fca000f8e0203 */
[----:B-1----:R-:W-:-:S13]  /*0060*/  ISETP.GE.AND P0, PT, R2, UR5, PT ;  /* 0x0000000502007c0c */ /* 0x002fda000bf06270 */
[----:B------:R-:W-:Y:S05]  /*0070*/  @P0 EXIT ;  /* 0x000000000000094d */ /* 0x000fea0003800000 */
[----:B------:R-:W0:Y:S01]  /*0080*/  LDC.64 R8, c[0x0][0x380] ;  /* 0x0000e000ff087b82 */ /* 0x000e220000000a00 */
[----:B------:R-:W1:Y:S01]  /*0090*/  LDCU.64 UR6, c[0x0][0x358] ;  /* 0x00006b00ff0677ac */ /* 0x000e620008000a00 */
[----:B------:R-:W-:-:S04]  /*00a0*/  IMAD R3, R2, 0x3, RZ ;  /* 0x0000000302037824 */ /* 0x000fc800078e02ff */
[----:B0-----:R-:W-:-:S05]  /*00b0*/  IMAD.WIDE R8, R3, 0x4, R8 ;  /* 0x0000000403087825 */ /* 0x001fca00078e0208 */
[----:B-1----:R-:W2:Y:S01]  /*00c0*/  LDG.E R7, desc[UR6][R8.64+0x8] ;  /* 0x0000080608077981 */ /* 0x002ea2000c1e1900 */
[----:B------:R-:W0:Y:S01]  /*00d0*/  LDCU UR4, c[0x0][0x3a0] ;  /* 0x00007400ff0477ac */ /* 0x000e220008000800 */
[----:B------:R-:W-:Y:S02]  /*00e0*/  BSSY.RECONVERGENT B0, `(.L_x_0) ;  /* 0x000006f000007945 */ /* 0x000fe40003800200 */
[----:B------:R-:W5:Y:S04]  /*00f0*/  LDG.E R5, desc[UR6][R8.64] ;  /* 0x0000000608057981 */ /* 0x000f68000c1e1900 */
[----:B------:R1:W5:Y:S01]  /*0100*/  LDG.E R4, desc[UR6][R8.64+0x4] ;  /* 0x0000040608047981 */ /* 0x000362000c1e1900 */
[C---:B--2---:R-:W-:Y:S01]  /*0110*/  FMUL R0, R7.reuse, 0.63661974668502807617 ;  /* 0x3f22f98307007820 */ /* 0x044fe20000400000 */
[----:B------:R-:W-:-:S04]  /*0120*/  FSETP.GE.AND P0, PT, |R7|, 105615, PT ;  /* 0x47ce47800700780b */ /* 0x000fc80003f06200 */
[----:B------:R-:W-:Y:S01]  /*0130*/  P2R R6, PR, RZ, 0x1 ;  /* 0x00000001ff067803 */ /* 0x000fe20000000000 */
[----:B------:R-:W2:Y:S02]  /*0140*/  F2I.NTZ R0, R0 ;  /* 0x0000000000007305 */ /* 0x000ea40000203100 */
[----:B--2---:R-:W-:Y:S01]  /*0150*/  I2FP.F32.S32 R14, R0 ;  /* 0x00000000000e7245 */ /* 0x004fe20000201400 */
[----:B------:R-:W-:-:S04]  /*0160*/  IMAD.MOV.U32 R13, RZ, RZ, R0 ;  /* 0x000000ffff0d7224 */ /* 0x000fc800078e0000 */
[----:B------:R-:W-:-:S04]  /*0170*/  FFMA R3, R14, -1.5707962512969970703, R7 ;  /* 0xbfc90fda0e037823 */ /* 0x000fc80000000007 */
[----:B------:R-:W-:-:S04]  /*0180*/  FFMA R3, R14, -7.5497894158615963534e-08, R3 ;  /* 0xb3a221680e037823 */ /* 0x000fc80000000003 */
[----:B------:R-:W-:Y:S01]  /*0190*/  FFMA R14, R14, -5.3903029534742383927e-15, R3 ;  /* 0xa7c234c50e0e7823 */ /* 0x000fe20000000003 */
[----:B0-----:R-:W-:-:S03]  /*01a0*/  IMAD.U32 R3, RZ, RZ, UR4 ;  /* 0x00000004ff037e24 */ /* 0x001fc6000f8e00ff */
[----:B-1----:R-:W-:Y:S01]  /*01b0*/  IMAD.MOV.U32 R8, RZ, RZ, R14 ;  /* 0x000000ffff087224 */ /* 0x002fe200078e000e */
[----:B------:R-:W-:Y:S06]  /*01c0*/  @!P0 BRA `(.L_x_1) ;  /* 0x0000000400808947 */ /* 0x000fec0003800000 */
[----:B------:R-:W-:-:S13]  /*01d0*/  FSETP.NEU.AND P0, PT, |R7|, +INF , PT ;  /* 0x7f8000000700780b */ /* 0x000fda0003f0d200 */
[----:B------:R-:W-:Y:S01]  /*01e0*/  @!P0 FMUL R8, RZ, R7 ;  /* 0x00000007ff088220 */ /* 0x000fe20000400000 */
[----:B------:R-:W-:Y:S01]  /*01f0*/  @!P0 IMAD.MOV.U32 R0, RZ, RZ, RZ ;  /* 0x000000ffff008224 */ /* 0x000fe200078e00ff */
[----:B------:R-:W-:Y:S06]  /*0200*/  @!P0 BRA `(.L_x_1) ;  /* 0x0000000400708947 */ /* 0x000fec0003800000 */
[----:B------:R-:W-:Y:S02]  /*0210*/  IMAD.SHL.U32 R0, R7, 0x100, RZ ;  /* 0x0000010007007824 */ /* 0x000fe400078e00ff */
[----:B------:R-:W-:Y:S02]  /*0220*/  HFMA2 R21, -RZ, RZ, 0, 0 ;  /* 0x00000000ff157431 */ /* 0x000fe400000001ff */
[----:B------:R-:W-:Y:S01]  /*0230*/  IMAD.MOV.U32 R12, RZ, RZ, RZ ;  /* 0x000000ffff0c7224 */ /* 0x000fe200078e00ff */
[----:B------:R-:W0:Y:S01]  /*0240*/  LDCU.64 UR8, c[0x4][URZ] ;  /* 0x01000000ff0877ac */ /* 0x000e220008000a00 */
[----:B------:R-:W-:Y:S01]  /*0250*/  LOP3.LUT R0, R0, 0x80000000, RZ, 0xfc, !PT ;  /* 0x8000000000007812 */ /* 0x000fe200078efcff */
[----:B------:R-:W-:Y:S01]  /*0260*/  UMOV UR5, URZ ;  /* 0x000000ff00057c82 */ /* 0x000fe20008000000 */
[----:B------:R-:W-:-:S05]  /*0270*/  UMOV UR4, URZ ;  /* 0x000000ff00047c82 */ /* 0x000fca0008000000 */
.L_x_2:
[----:B0-----:R-:W-:Y:S02]  /*0280*/  IMAD.U32 R9, RZ, RZ, UR9 ;  /* 0x00000009ff097e24 */ /* 0x001fe4000f8e00ff */
[----:B------:R-:W-:-:S05]  /*0290*/  IMAD.U32 R8, RZ, RZ, UR8 ;  /* 0x00000008ff087e24 */ /* 0x000fca000f8e00ff */
[----:B------:R-:W2:Y:S01]  /*02a0*/  LDG.E.CONSTANT R9, desc[UR6][R8.64] ;  /* 0x0000000608097981 */ /* 0x000ea2000c1e9900 */
[----:B------:R-:W-:Y:S01]  /*02b0*/  UIADD3 UR4, UPT, UPT, UR4, 0x1, URZ ;  /* 0x0000000104047890 */ /* 0x000fe2000fffe0ff */
[C---:B------:R-:W-:Y:S01]  /*02c0*/  ISETP.EQ.AND P0, PT, R12.reuse, RZ, PT ;  /* 0x000000ff0c00720c */ /* 0x040fe20003f02270 */
[----:B------:R-:W-:Y:S01]  /*02d0*/  UIADD3 UR8, UP1, UPT, UR8, 0x4, URZ ;  /* 0x0000000408087890 */ /* 0x000fe2000ff3e0ff */
[C---:B------:R-:W-:Y:S01]  /*02e0*/  ISETP.EQ.AND P1, PT, R12.reuse, 0x4, PT ;  /* 0x000000040c00780c */ /* 0x040fe20003f22270 */
[----:B------:R-:W-:Y:S01]  /*02f0*/  UISETP.NE.AND UP0, UPT, UR4, 0x6, UPT ;  /* 0x000000060400788c */ /* 0x000fe2000bf05270 */
[C---:B------:R-:W-:Y:S01]  /*0300*/  ISETP.EQ.AND P3, PT, R12.reuse, 0xc, PT ;  /* 0x0000000c0c00780c */ /* 0x040fe20003f62270 */
[----:B------:R-:W-:Y:S01]  /*0310*/  UIADD3.X UR9, UPT, UPT, URZ, UR9, URZ, UP1, !UPT ;  /* 0x00000009ff097290 */ /* 0x000fe20008ffe4ff */
[C---:B------:R-:W-:Y:S02]  /*0320*/  ISETP.EQ.AND P4, PT, R12.reuse, 0x10, PT ;  /* 0x000000100c00780c */ /* 0x040fe40003f82270 */
[----:B------:R-:W-:Y:S01]  /*0330*/  ISETP.EQ.AND P5, PT, R12, 0x14, PT ;  /* 0x000000140c00780c */ /* 0x000fe20003fa2270 */
[----:B--2---:R-:W-:-:S03]  /*0340*/  IMAD.WIDE.U32 R10, R9, R0, RZ ;  /* 0x00000000090a7225 */ /* 0x004fc600078e00ff */
[----:B------:R-:W-:-:S04]  /*0350*/  IADD3 R10, P2, PT, R10, R21, RZ ;  /* 0x000000150a0a7210 */ /* 0x000fc80007f5e0ff */
[----:B------:R-:W-:Y:S01]  /*0360*/  IADD3.X R21, PT, PT, R11, UR5, RZ, P2, !PT ;  /* 0x000000050b157c10 */ /* 0x000fe200097fe4ff */
[--C-:B------:R-:W-:Y:S01]  /*0370*/  @P0 IMAD.MOV.U32 R6, RZ, RZ, R10.reuse ;  /* 0x000000ffff060224 */ /* 0x100fe200078e000a */
[C---:B------:R-:W-:Y:S01]  /*0380*/  ISETP.EQ.AND P2, PT, R12.reuse, 0x8, PT ;  /* 0x000000080c00780c */ /* 0x040fe20003f42270 */
[--C-:B------:R-:W-:Y:S01]  /*0390*/  @P3 IMAD.MOV.U32 R17, RZ, RZ, R10.reuse ;  /* 0x000000ffff113224 */ /* 0x100fe200078e000a */
[----:B------:R-:W-:Y:S01]  /*03a0*/  @P1 MOV R19, R10 ;  /* 0x0000000a00131202 */ /* 0x000fe20000000f00 */
[--C-:B------:R-:W-:Y:S01]  /*03b0*/  @P4 IMAD.MOV.U32 R16, RZ, RZ, R10.reuse ;  /* 0x000000ffff104224 */ /* 0x100fe200078e000a */
[----:B------:R-:W-:Y:S01]  /*03c0*/  IADD3 R12, PT, PT, R12, 0x4, RZ ;  /* 0x000000040c0c7810 */ /* 0x000fe20007ffe0ff */
[----:B------:R-:W-:-:S08]  /*03d0*/  @P5 IMAD.MOV.U32 R15, RZ, RZ, R10 ;  /* 0x000000ffff0f5224 */ /* 0x000fd000078e000a */
[----:B------:R-:W-:Y:S01]  /*03e0*/  @P2 IMAD.MOV.U32 R18, RZ, RZ, R10 ;  /* 0x000000ffff122224 */ /* 0x000fe200078e000a */
[----:B------:R-:W-:Y:S06]  /*03f0*/  BRA.U UP0, `(.L_x_2) ;  /* 0xfffffffd00a07547 */ /* 0x000fec000b83ffff */
[----:B------:R-:W-:Y:S01]  /*0400*/  SHF.R.U32.HI R8, RZ, 0x17, R7 ;  /* 0x00000017ff087819 */ /* 0x000fe20000011607 */
[----:B------:R-:W-:Y:S03]  /*0410*/  BSSY.RECONVERGENT B1, `(.L_x_3) ;  /* 0x0000029000017945 */ /* 0x000fe60003800200 */
[C---:B------:R-:W-:Y:S02]  /*0420*/  LOP3.LUT R0, R8.reuse, 0xe0, RZ, 0xc0, !PT ;  /* 0x000000e008007812 */ /* 0x040fe400078ec0ff */
[----:B------:R-:W-:-:S03]  /*0430*/  LOP3.LUT P6, RZ, R8, 0x1f, RZ, 0xc0, !PT ;  /* 0x0000001f08ff7812 */ /* 0x000fc600078cc0ff */
[----:B------:R-:W-:-:S05]  /*0440*/  VIADD R0, R0, 0xffffff80 ;  /* 0xffffff8000007836 */ /* 0x000fca0000000000 */
[----:B------:R-:W-:-:S05]  /*0450*/  SHF.R.U32.HI R0, RZ, 0x5, R0 ;  /* 0x00000005ff007819 */ /* 0x000fca0000011600 */
[----:B------:R-:W-:-:S05]  /*0460*/  IMAD.U32 R12, R0, -0x4, RZ ;  /* 0xfffffffc000c7824 */ /* 0x000fca00078e00ff */
[C---:B------:R-:W-:Y:S02]  /*0470*/  ISETP.EQ.AND P3, PT, R12.reuse, -0x18, PT ;  /* 0xffffffe80c00780c */ /* 0x040fe40003f62270 */
[C---:B------:R-:W-:Y:S02]  /*0480*/  ISETP.EQ.AND P4, PT, R12.reuse, -0x14, PT ;  /* 0xffffffec0c00780c */ /* 0x040fe40003f82270 */
[C---:B------:R-:W-:Y:S02]  /*0490*/  ISETP.EQ.AND P0, PT, R12.reuse, -0x10, PT ;  /* 0xfffffff00c00780c */ /* 0x040fe40003f02270 */
[C---:B------:R-:W-:Y:S02]  /*04a0*/  ISETP.EQ.AND P1, PT, R12.reuse, -0xc, PT ;  /* 0xfffffff40c00780c */ /* 0x040fe40003f22270 */
[C---:B------:R-:W-:Y:S02]  /*04b0*/  ISETP.EQ.AND P2, PT, R12.reuse, -0x8, PT ;  /* 0xfffffff80c00780c */ /* 0x040fe40003f42270 */
[----:B------:R-:W-:-:S03]  /*04c0*/  ISETP.EQ.AND P5, PT, R12, 0x4, PT ;  /* 0x000000040c00780c */ /* 0x000fc60003fa2270 */
[--C-:B------:R-:W-:Y:S01]  /*04d0*/  @P3 IMAD.MOV.U32 R0, RZ, RZ, R6.reuse ;  /* 0x000000ffff003224 */ /* 0x100fe200078e0006 */
[C---:B------:R-:W-:Y:S01]  /*04e0*/  ISETP.EQ.AND P3, PT, R12.reuse, -0x4, PT ;  /* 0xfffffffc0c00780c */ /* 0x040fe20003f62270 */
[----:B------:R-:W-:Y:S01]  /*04f0*/  @P4 IMAD.MOV.U32 R9, RZ, RZ, R6 ;  /* 0x000000ffff094224 */ /* 0x000fe200078e0006 */
[----:B------:R-:W-:Y:S01]  /*0500*/  @P4 MOV R0, R19 ;  /* 0x0000001300004202 */ /* 0x000fe20000000f00 */
[----:B------:R-:W-:Y:S01]  /*0510*/  @P0 IMAD.MOV.U32 R9, RZ, RZ, R19 ;  /* 0x000000ffff090224 */ /* 0x000fe200078e0013 */
[----:B------:R-:W-:Y:S01]  /*0520*/  ISETP.EQ.AND P4, PT, R12, RZ, PT ;  /* 0x000000ff0c00720c */ /* 0x000fe20003f82270 */
[--C-:B------:R-:W-:Y:S02]  /*0530*/  @P1 IMAD.MOV.U32 R9, RZ, RZ, R18.reuse ;  /* 0x000000ffff091224 */ /* 0x100fe400078e0012 */
[----:B------:R-:W-:Y:S01]  /*0540*/  @P2 MOV R9, R17 ;  /* 0x0000001100092202 */ /* 0x000fe20000000f00 */
[----:B------:R-:W-:Y:S02]  /*0550*/  @P0 IMAD.MOV.U32 R0, RZ, RZ, R18 ;  /* 0x000000ffff000224 */ /* 0x000fe400078e0012 */
[----:B------:R-:W-:-:S02]  /*0560*/  @P1 IMAD.MOV.U32 R0, RZ, RZ, R17 ;  /* 0x000000ffff001224 */ /* 0x000fc400078e0011 */
[--C-:B------:R-:W-:Y:S02]  /*0570*/  @P2 IMAD.MOV.U32 R0, RZ, RZ, R16.reuse ;  /* 0x000000ffff002224 */ /* 0x100fe400078e0010 */
[----:B------:R-:W-:Y:S02]  /*0580*/  @P3 IMAD.MOV.U32 R9, RZ, RZ, R16 ;  /* 0x000000ffff093224 */ /* 0x000fe400078e0010 */
[--C-:B------:R-:W-:Y:S01]  /*0590*/  @P3 IMAD.MOV.U32 R0, RZ, RZ, R15.reuse ;  /* 0x000000ffff003224 */ /* 0x100fe200078e000f */
[----:B------:R-:W-:Y:S01]  /*05a0*/  @P4 MOV R0, R21 ;  /* 0x0000001500004202 */ /* 0x000fe20000000f00 */
[----:B------:R-:W-:Y:S02]  /*05b0*/  @P4 IMAD.MOV.U32 R9, RZ, RZ, R15 ;  /* 0x000000ffff094224 */ /* 0x000fe400078e000f */
[----:B------:R-:W-:-:S04]  /*05c0*/  @P5 IMAD.MOV.U32 R9, RZ, RZ, R21 ;  /* 0x000000ffff095224 */ /* 0x000fc800078e0015 */
[----:B------:R-:W-:Y:S01]  /*05d0*/  IMAD.MOV.U32 R10, RZ, RZ, R9 ;  /* 0x000000ffff0a7224 */ /* 0x000fe200078e0009 */
[----:B------:R-:W-:Y:S06]  /*05e0*/  @!P6 BRA `(.L_x_4) ;  /* 0x00000000002ce947 */ /* 0x000fec0003800000 */
[----:B------:R-:W-:Y:S01]  /*05f0*/  @P0 IMAD.MOV.U32 R11, RZ, RZ, R6 ;  /* 0x000000ffff0b0224 */ /* 0x000fe200078e0006 */
[----:B------:R-:W-:Y:S01]  /*0600*/  ISETP.EQ.AND P0, PT, R12, 0x8, PT ;  /* 0x000000080c00780c */ /* 0x000fe20003f02270 */
[----:B------:R-:W-:Y:S01]  /*0610*/  @P1 IMAD.MOV.U32 R11, RZ, RZ, R19 ;  /* 0x000000ffff0b1224 */ /* 0x000fe200078e0013 */
[----:B------:R-:W-:Y:S01]  /*0620*/  @P2 MOV R11, R18 ;  /* 0x00000012000b2202 */ /* 0x000fe20000000f00 */
[----:B------:R-:W-:Y:S01]  /*0630*/  @P3 IMAD.MOV.U32 R11, RZ, RZ, R17 ;  /* 0x000000ffff0b3224 */ /* 0x000fe200078e0011 */
[----:B------:R-:W-:Y:S01]  /*0640*/  LOP3.LUT R9, R8, 0x1f, RZ, 0xc0, !PT ;  /* 0x0000001f08097812 */ /* 0x000fe200078ec0ff */
[----:B------:R-:W-:Y:S02]  /*0650*/  @P4 IMAD.MOV.U32 R11, RZ, RZ, R16 ;  /* 0x000000ffff0b4224 */ /* 0x000fe400078e0010 */
[----:B------:R-:W-:Y:S01]  /*0660*/  @P5 IMAD.MOV.U32 R11, RZ, RZ, R15 ;  /* 0x000000ffff0b5224 */ /* 0x000fe200078e000f */
[----:B------:R-:W-:-:S05]  /*0670*/  SHF.L.W.U32.HI R0, R10, R9, R0 ;  /* 0x000000090a007219 */ /* 0x000fca0000010e00 */
[----:B------:R-:W-:-:S05]  /*0680*/  @P0 IMAD.MOV.U32 R11, RZ, RZ, R21 ;  /* 0x000000ffff0b0224 */ /* 0x000fca00078e0015 */
[----:B------:R-:W-:-:S07]  /*0690*/  SHF.L.W.U32.HI R10, R11, R9, R10 ;  /* 0x000000090b0a7219 */ /* 0x000fce0000010e0a */
.L_x_4:
[----:B------:R-:W-:Y:S05]  /*06a0*/  BSYNC.RECONVERGENT B1 ;  /* 0x0000000000017941 */ /* 0x000fea0003800200 */
.L_x_3:
[C---:B------:R-:W-:Y:S01]  /*06b0*/  SHF.L.W.U32.HI R12, R10.reuse, 0x2, R0 ;  /* 0x000000020a0c7819 */ /* 0x040fe20000010e00 */
[----:B------:R-:W-:Y:S01]  /*06c0*/  UMOV UR4, 0x54442d19 ;  /* 0x54442d1900047882 */ /* 0x000fe20000000000 */
[----:B------:R-:W-:Y:S01]  /*06d0*/  SHF.L.U32 R8, R10, 0x2, RZ ;  /* 0x000000020a087819 */ /* 0x000fe200000006ff */
[----:B------:R-:W-:Y:S01]  /*06e0*/  UMOV UR5, 0x3bf921fb ;  /* 0x3bf921fb00057882 */ /* 0x000fe20000000000 */
[----:B------:R-:W-:Y:S02]  /*06f0*/  SHF.R.S32.HI R9, RZ, 0x1f, R12 ;  /* 0x0000001fff097819 */ /* 0x000fe4000001140c */
[----:B------:R-:W-:Y:S02]  /*0700*/  ISETP.GE.AND P0, PT, R7, RZ, PT ;  /* 0x000000ff0700720c */ /* 0x000fe40003f06270 */
[C---:B------:R-:W-:Y:S02]  /*0710*/  LOP3.LUT R8, R9.reuse, R8, RZ, 0x3c, !PT ;  /* 0x0000000809087212 */ /* 0x040fe400078e3cff */
[----:B------:R-:W-:-:S02]  /*0720*/  LOP3.LUT R9, R9, R12, RZ, 0x3c, !PT ;  /* 0x0000000c09097212 */ /* 0x000fc400078e3cff */
[----:B------:R-:W-:Y:S02]  /*0730*/  SHF.R.U32.HI R0, RZ, 0x1e, R0 ;  /* 0x0000001eff007819 */ /* 0x000fe40000011600 */
[C---:B------:R-:W-:Y:S02]  /*0740*/  LOP3.LUT R20, R12.reuse, R7, RZ, 0x3c, !PT ;  /* 0x000000070c147212 */ /* 0x040fe400078e3cff */
[----:B------:R-:W0:Y:S01]  /*0750*/  I2F.F64.S64 R8, R8 ;  /* 0x0000000800087312 */ /* 0x000e220000301c00 */
[----:B------:R-:W-:Y:S02]  /*0760*/  LEA.HI R0, R12, R0, RZ, 0x1 ;  /* 0x000000000c007211 */ /* 0x000fe400078f08ff */
[----:B------:R-:W-:-:S03]  /*0770*/  ISETP.GE.AND P1, PT, R20, RZ, PT ;  /* 0x000000ff1400720c */ /* 0x000fc60003f26270 */
[----:B------:R-:W-:-:S04]  /*0780*/  IMAD.MOV R12, RZ, RZ, -R0 ;  /* 0x000000ffff0c7224 */ /* 0x000fc800078e0a00 */
[----:B------:R-:W-:Y:S01]  /*0790*/  @!P0 IMAD.MOV.U32 R0, RZ, RZ, R12 ;  /* 0x000000ffff008224 */ /* 0x000fe200078e000c */
[----:B0-----:R-:W-:-:S10]  /*07a0*/  DMUL R10, R8, UR4 ;  /* 0x00000004080a7c28 */ /* 0x001fd40008000000 */
[----:B------:R-:W0:Y:S02]  /*07b0*/  F2F.F32.F64 R10, R10 ;  /* 0x0000000a000a7310 */ /* 0x000e240000301000 */
[----:B0-----:R-:W-:-:S07]  /*07c0*/  FSEL R8, -R10, R10, !P1 ;  /* 0x0000000a0a087208 */ /* 0x001fce0004800100 */
.L_x_1:
[----:B------:R-:W-:Y:S05]  /*07d0*/  BSYNC.RECONVERGENT B0 ;  /* 0x0000000000007941 */ /* 0x000fea0003800200 */
.L_x_0:
[----:B------:R-:W-:Y:S02]  /*07e0*/  IMAD.MOV.U32 R20, RZ, RZ, 0x37cbac00 ;  /* 0x37cbac00ff147424 */ /* 0x000fe400078e00ff */
[----:B------:R-:W-:Y:S01]  /*07f0*/  FMUL R9, R8, R8 ;  /* 0x0000000808097220 */ /* 0x000fe20000400000 */
[C---:B------:R-:W-:Y:S01]  /*0800*/  LOP3.LUT R11, R0.reuse, 0x1, RZ, 0xc0, !PT ;  /* 0x00000001000b7812 */ /* 0x040fe200078ec0ff */
[----:B------:R-:W-:Y:S01]  /*0810*/  IMAD.MOV.U32 R12, RZ, RZ, 0x3c0885e4 ;  /* 0x3c0885e4ff0c7424 */ /* 0x000fe200078e00ff */
[----:B------:R-:W-:Y:S01]  /*0820*/  IADD3 R0, PT, PT, R0, 0x1, RZ ;  /* 0x0000000100007810 */ /* 0x000fe20007ffe0ff */
[----:B------:R-:W-:Y:S01]  /*0830*/  FFMA R10, R9, R20, -0.0013887860113754868507 ;  /* 0xbab607ed090a7423 */ /* 0x000fe20000000014 */
[----:B------:R-:W-:Y:S01]  /*0840*/  ISETP.NE.U32.AND P0, PT, R11, 0x1, PT ;  /* 0x000000010b00780c */ /* 0x000fe20003f05070 */
[----:B------:R-:W-:Y:S01]  /*0850*/  IMAD.MOV.U32 R21, RZ, RZ, 0x3e2aaaa8 ;  /* 0x3e2aaaa8ff157424 */ /* 0x000fe200078e00ff */
[----:B------:R-:W-:Y:S01]  /*0860*/  FSETP.GE.AND P2, PT, |R7|, 105615, PT ;  /* 0x47ce47800700780b */ /* 0x000fe20003f46200 */
[----:B------:R-:W-:Y:S01]  /*0870*/  BSSY.RECONVERGENT B0, `(.L_x_5) ;  /* 0x000006a000007945 */ /* 0x000fe20003800200 */
[----:B------:R-:W-:-:S02]  /*0880*/  FSEL R10, R10, -0.00019574658654164522886, P0 ;  /* 0xb94d41530a0a7808 */ /* 0x000fc40000000000 */
[----:B------:R-:W-:Y:S02]  /*0890*/  FSEL R12, R12, 0.041666727513074874878, !P0 ;  /* 0x3d2aaabb0c0c7808 */ /* 0x000fe40004000000 */
[----:B------:R-:W-:Y:S02]  /*08a0*/  LOP3.LUT P1, RZ, R0, 0x2, RZ, 0xc0, !PT ;  /* 0x0000000200ff7812 */ /* 0x000fe4000782c0ff */
[----:B------:R-:W-:Y:S01]  /*08b0*/  FSEL R0, R8, 1, !P0 ;  /* 0x3f80000008007808 */ /* 0x000fe20004000000 */
[----:B------:R-:W-:Y:S01]  /*08c0*/  FFMA R10, R9, R10, R12 ;  /* 0x0000000a090a7223 */ /* 0x000fe2000000000c */
[----:B------:R-:W-:-:S03]  /*08d0*/  FSEL R21, -R21, -0.4999999701976776123, !P0 ;  /* 0xbeffffff15157808 */ /* 0x000fc60004000100 */
[C---:B------:R-:W-:Y:S02]  /*08e0*/  FFMA R11, R9.reuse, R0, RZ ;  /* 0x00000000090b7223 */ /* 0x040fe400000000ff */
[----:B------:R-:W-:-:S04]  /*08f0*/  FFMA R10, R9, R10, R21 ;  /* 0x0000000a090a7223 */ /* 0x000fc80000000015 */
[----:B------:R-:W-:-:S04]  /*0900*/  FFMA R12, R11, R10, R0 ;  /* 0x0000000a0b0c7223 */ /* 0x000fc80000000000 */
[----:B------:R-:W-:Y:S01]  /*0910*/  @P1 FADD R12, RZ, -R12 ;  /* 0x8000000cff0c1221 */ /* 0x000fe20000000000 */
[----:B------:R-:W-:Y:S06]  /*0920*/  @!P2 BRA `(.L_x_6) ;  /* 0x000000040078a947 */ /* 0x000fec0003800000 */
[----:B------:R-:W-:-:S13]  /*0930*/  FSETP.NEU.AND P0, PT, |R7|, +INF , PT ;  /* 0x7f8000000700780b */ /* 0x000fda0003f0d200 */
[----:B------:R-:W-:Y:S01]  /*0940*/  @!P0 FMUL R14, RZ, R7 ;  /* 0x00000007ff0e8220 */ /* 0x000fe20000400000 */
[----:B------:R-:W-:Y:S01]  /*0950*/  @!P0 IMAD.MOV.U32 R13, RZ, RZ, RZ ;  /* 0x000000ffff0d8224 */ /* 0x000fe200078e00ff */
[----:B------:R-:W-:Y:S06]  /*0960*/  @!P0 BRA `(.L_x_6) ;  /* 0x0000000400688947 */ /* 0x000fec0003800000 */
[----:B------:R-:W-:Y:S01]  /*0970*/  IMAD.SHL.U32 R0, R7, 0x100, RZ ;  /* 0x0000010007007824 */ /* 0x000fe200078e00ff */
[----:B------:R-:W-:Y:S01]  /*0980*/  MOV R14, RZ ;  /* 0x000000ff000e7202 */ /* 0x000fe20000000f00 */
[----:B------:R-:W-:Y:S01]  /*0990*/  IMAD.MOV.U32 R13, RZ, RZ, RZ ;  /* 0x000000ffff0d7224 */ /* 0x000fe200078e00ff */
[----:B------:R-:W0:Y:S02]  /*09a0*/  LDCU.64 UR8, c[0x4][URZ] ;  /* 0x01000000ff0877ac */ /* 0x000e240008000a00 */
[----:B------:R-:W-:Y:S01]  /*09b0*/  LOP3.LUT R21, R0, 0x80000000, RZ, 0xfc, !PT ;  /* 0x8000000000157812 */ /* 0x000fe200078efcff */
[----:B------:R-:W-:Y:S01]  /*09c0*/  UMOV UR5, URZ ;  /* 0x000000ff00057c82 */ /* 0x000fe20008000000 */
[----:B------:R-:W-:-:S05]  /*09d0*/  UMOV UR4, URZ ;  /* 0x000000ff00047c82 */ /* 0x000fca0008000000 */
.L_x_7:
        /* <DEDUP_REMOVED lines=11> */
[----:B------:R-:W-:-:S02]  /*0a90*/  ISETP.EQ.AND P4, PT, R14, 0x10, PT ;  /* 0x000000100e00780c */ /* 0x000fc40003f82270 */
[C---:B------:R-:W-:Y:S01]  /*0aa0*/  ISETP.EQ.AND P5, PT, R14.reuse, 0x14, PT ;  /* 0x000000140e00780c */ /* 0x040fe20003fa2270 */
[----:B------:R-:W-:Y:S02]  /*0ab0*/  VIADD R14, R14, 0x4 ;  /* 0x000000040e0e7836 */ /* 0x000fe40000000000 */
[----:B--2---:R-:W-:-:S03]  /*0ac0*/  IMAD.WIDE.U32 R10, R8, R21, RZ ;  /* 0x00000015080a7225 */ /* 0x004fc600078e00ff */
[----:B------:R-:W-:-:S04]  /*0ad0*/  IADD3 R0, P6, PT, R10, R13, RZ ;  /* 0x0000000d0a007210 */ /* 0x000fc80007fde0ff */
[----:B------:R-:W-:Y:S01]  /*0ae0*/  IADD3.X R13, PT, PT, R11, UR5, RZ, P6, !PT ;  /* 0x000000050b0d7c10 */ /* 0x000fe2000b7fe4ff */
[--C-:B------:R-:W-:Y:S01]  /*0af0*/  @P0 IMAD.MOV.U32 R6, RZ, RZ, R0.reuse ;  /* 0x000000ffff060224 */ /* 0x100fe200078e0000 */
[----:B------:R-:W-:Y:S01]  /*0b00*/  @P2 MOV R18, R0 ;  /* 0x0000000000122202 */ /* 0x000fe20000000f00 */
[--C-:B------:R-:W-:Y:S02]  /*0b10*/  @P1 IMAD.MOV.U32 R19, RZ, RZ, R0.reuse ;  /* 0x000000ffff131224 */ /* 0x100fe400078e0000 */
[--C-:B------:R-:W-:Y:S02]  /*0b20*/  @P3 IMAD.MOV.U32 R17, RZ, RZ, R0.reuse ;  /* 0x000000ffff113224 */ /* 0x100fe400078e0000 */
[--C-:B------:R-:W-:Y:S02]  /*0b30*/  @P4 IMAD.MOV.U32 R16, RZ, RZ, R0.reuse ;  /* 0x000000ffff104224 */ /* 0x100fe400078e0000 */
[----:B------:R-:W-:Y:S01]  /*0b40*/  @P5 IMAD.MOV.U32 R15, RZ, RZ, R0 ;  /* 0x000000ffff0f5224 */ /* 0x000fe200078e0000 */
[----:B------:R-:W-:Y:S06]  /*0b50*/  BRA.U UP0, `(.L_x_7) ;  /* 0xfffffffd00a07547 */ /* 0x000fec000b83ffff */
[----:B------:R-:W-:Y:S01]  /*0b60*/  SHF.R.U32.HI R9, RZ, 0x17, R7 ;  /* 0x00000017ff097819 */ /* 0x000fe20000011607 */
[----:B------:R-:W-:Y:S03]  /*0b70*/  BSSY.RECONVERGENT B1, `(.L_x_8) ;  /* 0x0000027000017945 */ /* 0x000fe60003800200 */
[C---:B------:R-:W-:Y:S02]  /*0b80*/  LOP3.LUT R0, R9.reuse, 0xe0, RZ, 0xc0, !PT ;  /* 0x000000e009007812 */ /* 0x040fe400078ec0ff */
[----:B------:R-:W-:Y:S02]  /*0b90*/  LOP3.LUT P6, RZ, R9, 0x1f, RZ, 0xc0, !PT ;  /* 0x0000001f09ff7812 */ /* 0x000fe400078cc0ff */
[----:B------:R-:W-:-:S04]  /*0ba0*/  IADD3 R0, PT, PT, R0, -0x80, RZ ;  /* 0xffffff8000007810 */ /* 0x000fc80007ffe0ff */
[----:B------:R-:W-:-:S05]  /*0bb0*/  SHF.R.U32.HI R0, RZ, 0x5, R0 ;  /* 0x00000005ff007819 */ /* 0x000fca0000011600 */
[----:B------:R-:W-:-:S05]  /*0bc0*/  IMAD.U32 R10, R0, -0x4, RZ ;  /* 0xfffffffc000a7824 */ /* 0x000fca00078e00ff */
[C---:B------:R-:W-:Y:S02]  /*0bd0*/  ISETP.EQ.AND P3, PT, R10.reuse, -0x18, PT ;  /* 0xffffffe80a00780c */ /* 0x040fe40003f62270 */
[C---:B------:R-:W-:Y:S02]  /*0be0*/  ISETP.EQ.AND P4, PT, R10.reuse, -0x14, PT ;  /* 0xffffffec0a00780c */ /* 0x040fe40003f82270 */
[C---:B------:R-:W-:Y:S02]  /*0bf0*/  ISETP.EQ.AND P2, PT, R10.reuse, -0x10, PT ;  /* 0xfffffff00a00780c */ /* 0x040fe40003f42270 */
[C---:B------:R-:W-:Y:S02]  /*0c00*/  ISETP.EQ.AND P1, PT, R10.reuse, -0xc, PT ;  /* 0xfffffff40a00780c */ /* 0x040fe40003f22270 */
[C---:B------:R-:W-:Y:S02]  /*0c10*/  ISETP.EQ.AND P0, PT, R10.reuse, -0x8, PT ;  /* 0xfffffff80a00780c */ /* 0x040fe40003f02270 */
[----:B------:R-:W-:-:S03]  /*0c20*/  ISETP.EQ.AND P5, PT, R10, RZ, PT ;  /* 0x000000ff0a00720c */ /* 0x000fc60003fa2270 */
[--C-:B------:R-:W-:Y:S01]  /*0c30*/  @P3 IMAD.MOV.U32 R0, RZ, RZ, R6.reuse ;  /* 0x000000ffff003224 */ /* 0x100fe200078e0006 */
[C---:B------:R-:W-:Y:S01]  /*0c40*/  ISETP.EQ.AND P3, PT, R10.reuse, -0x4, PT ;  /* 0xfffffffc0a00780c */ /* 0x040fe20003f62270 */
[----:B------:R-:W-:Y:S02]  /*0c50*/  @P4 IMAD.MOV.U32 R8, RZ, RZ, R6 ;  /* 0x000000ffff084224 */ /* 0x000fe400078e0006 */
[----:B------:R-:W-:Y:S01]  /*0c60*/  @P4 IMAD.MOV.U32 R0, RZ, RZ, R19 ;  /* 0x000000ffff004224 */ /* 0x000fe200078e0013 */
[----:B------:R-:W-:Y:S01]  /*0c70*/  ISETP.EQ.AND P4, PT, R10, 0x4, PT ;  /* 0x000000040a00780c */ /* 0x000fe20003f82270 */
[--C-:B------:R-:W-:Y:S01]  /*0c80*/  @P2 IMAD.MOV.U32 R0, RZ, RZ, R18.reuse ;  /* 0x000000ffff002224 */ /* 0x100fe200078e0012 */
[----:B------:R-:W-:Y:S01]  /*0c90*/  @P2 MOV R8, R19 ;  /* 0x0000001300082202 */ /* 0x000fe20000000f00 */
[----:B------:R-:W-:Y:S02]  /*0ca0*/  @P1 IMAD.MOV.U32 R8, RZ, RZ, R18 ;  /* 0x000000ffff081224 */ /* 0x000fe400078e0012 */
[--C-:B------:R-:W-:Y:S01]  /*0cb0*/  @P1 IMAD.MOV.U32 R0, RZ, RZ, R17.reuse ;  /* 0x000000ffff001224 */ /* 0x100fe200078e0011 */
[----:B------:R-:W-:Y:S01]  /*0cc0*/  @P0 MOV R0, R16 ;  /* 0x0000001000000202 */ /* 0x000fe20000000f00 */
[----:B------:R-:W-:-:S02]  /*0cd0*/  @P0 IMAD.MOV.U32 R8, RZ, RZ, R17 ;  /* 0x000000ffff080224 */ /* 0x000fc400078e0011 */
[----:B------:R-:W-:Y:S02]  /*0ce0*/  @P3 IMAD.MOV.U32 R8, RZ, RZ, R16 ;  /* 0x000000ffff083224 */ /* 0x000fe400078e0010 */
[--C-:B------:R-:W-:Y:S02]  /*0cf0*/  @P3 IMAD.MOV.U32 R0, RZ, RZ, R15.reuse ;  /* 0x000000ffff003224 */ /* 0x100fe400078e000f */
[----:B------:R-:W-:Y:S01]  /*0d00*/  @P5 IMAD.MOV.U32 R8, RZ, RZ, R15 ;  /* 0x000000ffff085224 */ /* 0x000fe200078e000f */
[----:B------:R-:W-:Y:S01]  /*0d10*/  @P4 MOV R8, R13 ;  /* 0x0000000d00084202 */ /* 0x000fe20000000f00 */
[----:B------:R-:W-:Y:S01]  /*0d20*/  @P5 IMAD.MOV.U32 R0, RZ, RZ, R13 ;  /* 0x000000ffff005224 */ /* 0x000fe200078e000d */
[----:B------:R-:W-:Y:S06]  /*0d30*/  @!P6 BRA `(.L_x_9) ;  /* 0x000000000028e947 */ /* 0x000fec0003800000 */
[----:B------:R-:W-:Y:S01]  /*0d40*/  @P1 IMAD.MOV.U32 R6, RZ, RZ, R19 ;  /* 0x000000ffff061224 */ /* 0x000fe200078e0013 */
[----:B------:R-:W-:Y:S01]  /*0d50*/  LOP3.LUT R9, R9, 0x1f, RZ, 0xc0, !PT ;  /* 0x0000001f09097812 */ /* 0x000fe200078ec0ff */
[----:B------:R-:W-:Y:S01]  /*0d60*/  @P0 IMAD.MOV.U32 R6, RZ, RZ, R18 ;  /* 0x000000ffff060224 */ /* 0x000fe200078e0012 */
[----:B------:R-:W-:Y:S01]  /*0d70*/  ISETP.EQ.AND P0, PT, R10, 0x8, PT ;  /* 0x000000080a00780c */ /* 0x000fe20003f02270 */
[----:B------:R-:W-:Y:S01]  /*0d80*/  @P3 IMAD.MOV.U32 R6, RZ, RZ, R17 ;  /* 0x000000ffff063224 */ /* 0x000fe200078e0011 */
[----:B------:R-:W-:Y:S01]  /*0d90*/  SHF.L.W.U32.HI R0, R8, R9, R0 ;  /* 0x0000000908007219 */ /* 0x000fe20000010e00 */
[----:B------:R-:W-:Y:S01]  /*0da0*/  @P5 IMAD.MOV.U32 R6, RZ, RZ, R16 ;  /* 0x000000ffff065224 */ /* 0x000fe200078e0010 */
[----:B------:R-:W-:-:S09]  /*0db0*/  @P4 MOV R6, R15 ;  /* 0x0000000f00064202 */ /* 0x000fd20000000f00 */
[----:B------:R-:W-:-:S05]  /*0dc0*/  @P0 IMAD.MOV.U32 R6, RZ, RZ, R13 ;  /* 0x000000ffff060224 */ /* 0x000fca00078e000d */
[----:B------:R-:W-:-:S07]  /*0dd0*/  SHF.L.W.U32.HI R8, R6, R9, R8 ;  /* 0x0000000906087219 */ /* 0x000fce0000010e08 */
.L_x_9:
[----:B------:R-:W-:Y:S05]  /*0de0*/  BSYNC.RECONVERGENT B1 ;  /* 0x0000000000017941 */ /* 0x000fea0003800200 */
.L_x_8:
[C---:B------:R-:W-:Y:S01]  /*0df0*/  SHF.L.W.U32.HI R13, R8.reuse, 0x2, R0 ;  /* 0x00000002080d7819 */ /* 0x040fe20000010e00 */
[----:B------:R-:W-:Y:S01]  /*0e00*/  IMAD.SHL.U32 R8, R8, 0x4, RZ ;  /* 0x0000000408087824 */ /* 0x000fe200078e00ff */
[----:B------:R-:W-:Y:S01]  /*0e10*/  UMOV UR4, 0x54442d19 ;  /* 0x54442d1900047882 */ /* 0x000fe20000000000 */
[----:B------:R-:W-:Y:S01]  /*0e20*/  UMOV UR5, 0x3bf921fb ;  /* 0x3bf921fb00057882 */ /* 0x000fe20000000000 */
[----:B------:R-:W-:Y:S02]  /*0e30*/  SHF.R.S32.HI R6, RZ, 0x1f, R13 ;  /* 0x0000001fff067819 */ /* 0x000fe4000001140d */
[----:B------:R-:W-:Y:S02]  /*0e40*/  ISETP.GE.AND P1, PT, R7, RZ, PT ;  /* 0x000000ff0700720c */ /* 0x000fe40003f26270 */
[C---:B------:R-:W-:Y:S02]  /*0e50*/  LOP3.LUT R10, R6.reuse, R8, RZ, 0x3c, !PT ;  /* 0x00000008060a7212 */ /* 0x040fe400078e3cff */
[----:B------:R-:W-:-:S02]  /*0e60*/  LOP3.LUT R11, R6, R13, RZ, 0x3c, !PT ;  /* 0x0000000d060b7212 */ /* 0x000fc400078e3cff */
[----:B------:R-:W-:Y:S02]  /*0e70*/  SHF.R.U32.HI R0, RZ, 0x1e, R0 ;  /* 0x0000001eff007819 */ /* 0x000fe40000011600 */
[----:B------:R-:W0:Y:S01]  /*0e80*/  I2F.F64.S64 R8, R10 ;  /* 0x0000000a00087312 */ /* 0x000e220000301c00 */
[C---:B------:R-:W-:Y:S02]  /*0e90*/  LOP3.LUT R7, R13.reuse, R7, RZ, 0x3c, !PT ;  /* 0x000000070d077212 */ /* 0x040fe400078e3cff */
[----:B------:R-:W-:Y:S02]  /*0ea0*/  LEA.HI R13, R13, R0, RZ, 0x1 ;  /* 0x000000000d0d7211 */ /* 0x000fe400078f08ff */
[----:B------:R-:W-:-:S03]  /*0eb0*/  ISETP.GE.AND P0, PT, R7, RZ, PT ;  /* 0x000000ff0700720c */ /* 0x000fc60003f06270 */
[----:B------:R-:W-:-:S04]  /*0ec0*/  IMAD.MOV R0, RZ, RZ, -R13 ;  /* 0x000000ffff007224 */ /* 0x000fc800078e0a0d */
[----:B------:R-:W-:Y:S01]  /*0ed0*/  @!P1 IMAD.MOV.U32 R13, RZ, RZ, R0 ;  /* 0x000000ffff0d9224 */ /* 0x000fe200078e0000 */
[----:B0-----:R-:W-:-:S10]  /*0ee0*/  DMUL R8, R8, UR4 ;  /* 0x0000000408087c28 */ /* 0x001fd40008000000 */
[----:B------:R-:W0:Y:S02]  /*0ef0*/  F2F.F32.F64 R8, R8 ;  /* 0x0000000800087310 */ /* 0x000e240000301000 */
[----:B0-----:R-:W-:-:S07]  /*0f00*/  FSEL R14, -R8, R8, !P0 ;  /* 0x00000008080e7208 */ /* 0x001fce0004000100 */
.L_x_6:
[----:B------:R-:W-:Y:S05]  /*0f10*/  BSYNC.RECONVERGENT B0 ;  /* 0x0000000000007941 */ /* 0x000fea0003800200 */
.L_x_5:
[----:B------:R-:W0:Y:S01]  /*0f20*/  LDCU UR4, c[0x0][0x3a0] ;  /* 0x00007400ff0477ac */ /* 0x000e220008000800 */
[----:B------:R-:W-:Y:S01]  /*0f30*/  FMUL R7, R14, R14 ;  /* 0x0000000e0e077220 */ /* 0x000fe20000400000 */
[C---:B------:R-:W-:Y:S01]  /*0f40*/  LOP3.LUT R0, R13.reuse, 0x1, RZ, 0xc0, !PT ;  /* 0x000000010d007812 */ /* 0x040fe200078ec0ff */
[----:B------:R-:W-:Y:S01]  /*0f50*/  IMAD.MOV.U32 R9, RZ, RZ, 0x3effffff ;  /* 0x3effffffff097424 */ /* 0x000fe200078e00ff */
[----:B------:R-:W-:Y:S01]  /*0f60*/  LOP3.LUT P1, RZ, R13, 0x2, RZ, 0xc0, !PT ;  /* 0x000000020dff7812 */ /* 0x000fe2000782c0ff */
[----:B------:R-:W-:Y:S01]  /*0f70*/  FFMA R20, R7, R20, -0.0013887860113754868507 ;  /* 0xbab607ed07147423 */ /* 0x000fe20000000014 */
[----:B------:R-:W-:Y:S02]  /*0f80*/  ISETP.NE.U32.AND P0, PT, R0, 0x1, PT ;  /* 0x000000010000780c */ /* 0x000fe40003f05070 */
[----:B------:R-:W-:Y:S02]  /*0f90*/  MOV R0, 0x3d2aaabb ;  /* 0x3d2aaabb00007802 */ /* 0x000fe40000000f00 */
[----:B------:R-:W-:-:S02]  /*0fa0*/  FSEL R20, R20, -0.00019574658654164522886, !P0 ;  /* 0xb94d415314147808 */ /* 0x000fc40004000000 */
[----:B------:R-:W-:Y:S02]  /*0fb0*/  FSEL R0, R0, 0.0083327032625675201416, !P0 ;  /* 0x3c0885e400007808 */ /* 0x000fe40004000000 */
[----:B------:R-:W-:-:S03]  /*0fc0*/  FSEL R9, -R9, -0.16666662693023681641, !P0 ;  /* 0xbe2aaaa809097808 */ /* 0x000fc60004000100 */
[C---:B------:R-:W-:Y:S01]  /*0fd0*/  FFMA R20, R7.reuse, R20, R0 ;  /* 0x0000001407147223 */ /* 0x040fe20000000000 */
[----:B------:R-:W-:Y:S02]  /*0fe0*/  FSEL R0, R14, 1, P0 ;  /* 0x3f8000000e007808 */ /* 0x000fe40000000000 */
[----:B0-----:R-:W-:Y:S01]  /*0ff0*/  FSETP.LT.AND P0, PT, RZ, UR4, PT ;  /* 0x00000004ff007c0b */ /* 0x001fe2000bf01000 */
[C---:B------:R-:W-:Y:S02]  /*1000*/  FFMA R9, R7.reuse, R20, R9 ;  /* 0x0000001407097223 */ /* 0x040fe40000000009 */
[----:B------:R-:W-:-:S04]  /*1010*/  FFMA R7, R7, R0, RZ ;  /* 0x0000000007077223 */ /* 0x000fc800000000ff */
[----:B------:R-:W-:-:S04]  /*1020*/  FFMA R13, R7, R9, R0 ;  /* 0x00000009070d7223 */ /* 0x000fc80000000000 */
[----:B------:R-:W-:Y:S02]  /*1030*/  @P1 FADD R13, RZ, -R13 ;  /* 0x8000000dff0d1221 */ /* 0x000fe40000000000 */
[----:B------:R-:W-:Y:S05]  /*1040*/  @!P0 BRA `(.L_x_10) ;  /* 0x0000000000c88947 */ /* 0x000fea0003800000 */
[----:B------:R-:W0:Y:S01]  /*1050*/  LDC.64 R6, c[0x0][0x390] ;  /* 0x0000e400ff067b82 */ /* 0x000e220000000a00 */
[----:B------:R-:W-:Y:S01]  /*1060*/  BSSY.RECONVERGENT B0, `(.L_x_10) ;  /* 0x0000030000007945 */ /* 0x000fe20003800200 */
[----:B------:R-:W-:Y:S01]  /*1070*/  IMAD.MOV.U32 R0, RZ, RZ, RZ ;  /* 0x000000ffff007224 */ /* 0x000fe200078e00ff */
[----:B------:R-:W1:Y:S05]  /*1080*/  LDCU UR8, c[0x0][0x3a0] ;  /* 0x00007400ff0877ac */ /* 0x000e6a0008000800 */
[----:B------:R-:W2:Y:S02]  /*1090*/  LDC.64 R8, c[0x0][0x398] ;  /* 0x0000e600ff087b82 */ /* 0x000ea40000000a00 */
.L_x_13:
[-C--:B-----5:R-:W-:Y:S01]  /*10a0*/  FFMA R10, R12, R0.reuse, R5 ;  /* 0x000000000c0a7223 */ /* 0x0a0fe20000000005 */
[----:B------:R-:W-:-:S03]  /*10b0*/  FFMA R11, R13, R0, R4 ;  /* 0x000000000d0b7223 */ /* 0x000fc60000000004 */
[----:B------:R-:W3:Y:S08]  /*10c0*/  F2I.TRUNC.NTZ R14, R10 ;  /* 0x0000000a000e7305 */ /* 0x000ef0000020f100 */
[----:B------:R-:W4:Y:S01]  /*10d0*/  F2I.TRUNC.NTZ R16, R11 ;  /* 0x0000000b00107305 */ /* 0x000f22000020f100 */
[----:B---3--:R-:W-:-:S04]  /*10e0*/  ISETP.GE.AND P0, PT, R14, RZ, PT ;  /* 0x000000ff0e00720c */ /* 0x008fc80003f06270 */
[----:B--2---:R-:W-:Y:S02]  /*10f0*/  ISETP.GE.OR P0, PT, R14, R8, !P0 ;  /* 0x000000080e00720c */ /* 0x004fe40004706670 */
[----:B----4-:R-:W-:-:S04]  /*1100*/  ISETP.GE.AND P1, PT, R16, R9, PT ;  /* 0x000000091000720c */ /* 0x010fc80003f26270 */
[----:B------:R-:W-:-:S04]  /*1110*/  ISETP.LT.OR P1, PT, R16, RZ, P1 ;  /* 0x000000ff1000720c */ /* 0x000fc80000f21670 */
[----:B------:R-:W-:-:S13]  /*1120*/  PLOP3.LUT P0, PT, P0, P1, PT, 0xf8, 0x8f ;  /* 0x00000000008f781c */ /* 0x000fda0000703f70 */
[----:B------:R-:W-:Y:S05]  /*1130*/  @P0 BRA `(.L_x_11) ;  /* 0x0000000000880947 */ /* 0x000fea0003800000 */
[----:B------:R-:W-:-:S04]  /*1140*/  IMAD R11, R14, R9, R16 ;  /* 0x000000090e0b7224 */ /* 0x000fc800078e0210 */
[----:B0-----:R-:W-:-:S05]  /*1150*/  IMAD.WIDE R10, R11, 0x4, R6 ;  /* 0x000000040b0a7825 */ /* 0x001fca00078e0206 */
[----:B------:R-:W2:Y:S02]  /*1160*/  LDG.E R17, desc[UR6][R10.64] ;  /* 0x000000060a117981 */ /* 0x000ea4000c1e1900 */
[----:B--2---:R-:W-:-:S13]  /*1170*/  FSETP.GTU.AND P0, PT, R17, RZ, PT ;  /* 0x000000ff1100720b */ /* 0x004fda0003f0c000 */
[----:B------:R-:W-:Y:S05]  /*1180*/  @!P0 BRA `(.L_x_12) ;  /* 0x0000000000288947 */ /* 0x000fea0003800000 */
[----:B------:R-:W0:Y:S01]  /*1190*/  F2F.F64.F32 R10, R17 ;  /* 0x00000011000a7310 */ /* 0x000e220000201800 */
[----:B------:R-:W-:Y:S01]  /*11a0*/  UMOV UR4, 0xd916872b ;  /* 0xd916872b00047882 */ /* 0x000fe20000000000 */
[----:B------:R-:W-:Y:S02]  /*11b0*/  UMOV UR5, 0x3feff7ce ;  /* 0x3feff7ce00057882 */ /* 0x000fe40000000000 */
[----:B0-----:R-:W-:-:S10]  /*11c0*/  DMUL R10, R10, UR4 ;  /* 0x000000040a0a7c28 */ /* 0x001fd40008000000 */
[----:B------:R-:W0:Y:S02]  /*11d0*/  F2F.F32.F64 R10, R10 ;  /* 0x0000000a000a7310 */ /* 0x000e240000301000 */
[----:B0-----:R-:W-:-:S05]  /*11e0*/  FMNMX R15, R10, 1, !PT ;  /* 0x3f8000000a0f7809 */ /* 0x001fca0007800000 */
[----:B------:R-:W-:-:S05]  /*11f0*/  FADD R0, R15, R0 ;  /* 0x000000000f007221 */ /* 0x000fca0000000000 */
[----:B-1----:R-:W-:-:S13]  /*1200*/  FSETP.GEU.AND P0, PT, R0, UR8, PT ;  /* 0x0000000800007c0b */ /* 0x002fda000bf0e000 */
[----:B------:R-:W-:Y:S05]  /*1210*/  @!P0 BRA `(.L_x_13) ;  /* 0xfffffffc00a08947 */ /* 0x000fea000383ffff */
[----:B------:R-:W-:Y:S05]  /*1220*/  BRA `(.L_x_11) ;  /* 0x00000000004c7947 */ /* 0x000fea0003800000 */
.L_x_12:
[----:B------:R-:W-:Y:S01]  /*1230*/  I2FP.F32.U32 R3, R16 ;  /* 0x0000001000037245 */ /* 0x000fe20000201000 */
[----:B------:R-:W-:Y:S01]  /*1240*/  BSSY.RECONVERGENT B1, `(.L_x_11) ;  /* 0x0000011000017945 */ /* 0x000fe20003800200 */
[----:B------:R-:W-:-:S03]  /*1250*/  I2FP.F32.U32 R0, R14 ;  /* 0x0000000e00007245 */ /* 0x000fc60000201000 */
[----:B------:R-:W-:Y:S02]  /*1260*/  FADD R3, -R4, R3 ;  /* 0x0000000304037221 */ /* 0x000fe40000000100 */
[----:B------:R-:W-:Y:S02]  /*1270*/  FADD R0, -R5, R0 ;  /* 0x0000000005007221 */ /* 0x000fe40000000100 */
[----:B------:R-:W-:-:S04]  /*1280*/  FMUL R3, R3, R3 ;  /* 0x0000000303037220 */ /* 0x000fc80000400000 */
[----:B------:R-:W-:-:S04]  /*1290*/  FFMA R0, R0, R0, R3 ;  /* 0x0000000000007223 */ /* 0x000fc80000000003 */
[----:B------:R-:W-:Y:S01]  /*12a0*/  VIADD R3, R0, 0xf3000000 ;  /* 0xf300000000037836 */ /* 0x000fe20000000000 */
[----:B------:R0:W2:Y:S04]  /*12b0*/  MUFU.RSQ R5, R0 ;  /* 0x0000000000057308 */ /* 0x0000a80000001400 */
[----:B------:R-:W-:-:S13]  /*12c0*/  ISETP.GT.U32.AND P0, PT, R3, 0x727fffff, PT ;  /* 0x727fffff0300780c */ /* 0x000fda0003f04070 */
[----:B0-2---:R-:W-:Y:S05]  /*12d0*/  @!P0 BRA `(.L_x_14) ;  /* 0x00000000000c8947 */ /* 0x005fea0003800000 */
[----:B------:R-:W-:-:S07]  /*12e0*/  MOV R8, 0x1300 ;  /* 0x0000130000087802 */ /* 0x000fce0000000f00 */
[----:B-1----:R-:W-:Y:S05]  /*12f0*/  CALL.REL.NOINC `($__internal_0_$__cuda_sm20_sqrt_rn_f32_slowpath) ;  /* 0x00000000002c7944 */ /* 0x002fea0003c00000 */
[----:B------:R-:W-:Y:S05]  /*1300*/  BRA `(.L_x_15) ;  /* 0x0000000000107947 */ /* 0x000fea0003800000 */
.L_x_14:
[----:B------:R-:W-:Y:S01]  /*1310*/  FMUL.FTZ R3, R0, R5 ;  /* 0x0000000500037220 */ /* 0x000fe20000410000 */
[----:B------:R-:W-:-:S03]  /*1320*/  FMUL.FTZ R4, R5, 0.5 ;  /* 0x3f00000005047820 */ /* 0x000fc60000410000 */
[----:B------:R-:W-:-:S04]  /*1330*/  FFMA R0, -R3, R3, R0 ;  /* 0x0000000303007223 */ /* 0x000fc80000000100 */
[----:B------:R-:W-:-:S07]  /*1340*/  FFMA R3, R0, R4, R3 ;  /* 0x0000000400037223 */ /* 0x000fce0000000003 */
.L_x_15:
[----:B-1----:R-:W-:Y:S05]  /*1350*/  BSYNC.RECONVERGENT B1 ;  /* 0x0000000000017941 */ /* 0x002fea0003800200 */
.L_x_11:
[----:B-1----:R-:W-:Y:S05]  /*1360*/  BSYNC.RECONVERGENT B0 ;  /* 0x0000000000007941 */ /* 0x002fea0003800200 */
.L_x_10:
[----:B-----5:R-:W1:Y:S02]  /*1370*/  LDC.64 R4, c[0x0][0x388] ;  /* 0x0000e200ff047b82 */ /* 0x020e640000000a00 */
[----:B-1----:R-:W-:-:S05]  /*1380*/  IMAD.WIDE R4, R2, 0x4, R4 ;  /* 0x0000000402047825 */ /* 0x002fca00078e0204 */
[----:B------:R-:W-:Y:S01]  /*1390*/  STG.E desc[UR6][R4.64], R3 ;  /* 0x0000000304007986 */ /* 0x000fe2000c101906 */
[----:B------:R-:W-:Y:S05]  /*13a0*/  EXIT ;  /* 0x000000000000794d */ /* 0x000fea0003800000 */
        .weak           $__internal_0_$__cuda_sm20_sqrt_rn_f32_slowpath
        .type           $__internal_0_$__cuda_sm20_sqrt_rn_f32_slowpath,@function
        .size           $__internal_0_$__cuda_sm20_sqrt_rn_f32_slowpath,(.L_x_18 - $__internal_0_$__cuda_sm20_sqrt_rn_f32_slowpath)
$__internal_0_$__cuda_sm20_sqrt_rn_f32_slowpath:
[----:B------:R-:W-:-:S13]  /*13b0*/  LOP3.LUT P0, RZ, R0, 0x7fffffff, RZ, 0xc0, !PT ;  /* 0x7fffffff00ff7812 */ /* 0x000fda000780c0ff */
[----:B------:R-:W-:Y:S01]  /*13c0*/  @!P0 IMAD.MOV.U32 R3, RZ, RZ, R0 ;  /* 0x000000ffff038224 */ /* 0x000fe200078e0000 */
[----:B------:R-:W-:Y:S06]  /*13d0*/  @!P0 BRA `(.L_x_16) ;  /* 0x0000000000408947 */ /* 0x000fec0003800000 */
[----:B------:R-:W-:-:S13]  /*13e0*/  FSETP.GEU.FTZ.AND P0, PT, R0, RZ, PT ;  /* 0x000000ff0000720b */ /* 0x000fda0003f1e000 */
[----:B------:R-:W-:Y:S01]  /*13f0*/  @!P0 MOV R3, 0x7fffffff ;  /* 0x7fffffff00038802 */ /* 0x000fe20000000f00 */
[----:B------:R-:W-:Y:S06]  /*1400*/  @!P0 BRA `(.L_x_16) ;  /* 0x0000000000348947 */ /* 0x000fec0003800000 */
[----:B------:R-:W-:-:S13]  /*1410*/  FSETP.GTU.FTZ.AND P0, PT, |R0|, +INF , PT ;  /* 0x7f8000000000780b */ /* 0x000fda0003f1c200 */
[----:B------:R-:W-:Y:S01]  /*1420*/  @P0 FADD.FTZ R3, R0, 1 ;  /* 0x3f80000000030421 */ /* 0x000fe20000010000 */
[----:B------:R-:W-:Y:S06]  /*1430*/  @P0 BRA `(.L_x_16) ;  /* 0x0000000000280947 */ /* 0x000fec0003800000 */
[----:B------:R-:W-:-:S13]  /*1440*/  FSETP.NEU.FTZ.AND P0, PT, |R0|, +INF , PT ;  /* 0x7f8000000000780b */ /* 0x000fda0003f1d200 */
[----:B------:R-:W-:-:S04]  /*1450*/  @P0 FFMA R4, R0, 1.84467440737095516160e+19, RZ ;  /* 0x5f80000000040823 */ /* 0x000fc800000000ff */
[----:B------:R-:W0:Y:S02]  /*1460*/  @P0 MUFU.RSQ R3, R4 ;  /* 0x0000000400030308 */ /* 0x000e240000001400 */
[----:B0-----:R-:W-:Y:S01]  /*1470*/  @P0 FMUL.FTZ R5, R4, R3 ;  /* 0x0000000304050220 */ /* 0x001fe20000410000 */
[----:B------:R-:W-:Y:S01]  /*1480*/  @P0 FMUL.FTZ R7, R3, 0.5 ;  /* 0x3f00000003070820 */ /* 0x000fe20000410000 */
[----:B------:R-:W-:Y:S02]  /*1490*/  @!P0 IMAD.MOV.U32 R3, RZ, RZ, R0 ;  /* 0x000000ffff038224 */ /* 0x000fe400078e0000 */
[----:B------:R-:W-:-:S04]  /*14a0*/  @P0 FADD.FTZ R6, -R5, -RZ ;  /* 0x800000ff05060221 */ /* 0x000fc80000010100 */
[----:B------:R-:W-:-:S04]  /*14b0*/  @P0 FFMA R6, R5, R6, R4 ;  /* 0x0000000605060223 */ /* 0x000fc80000000004 */
[----:B------:R-:W-:-:S04]  /*14c0*/  @P0 FFMA R6, R6, R7, R5 ;  /* 0x0000000706060223 */ /* 0x000fc80000000005 */
[----:B------:R-:W-:-:S07]  /*14d0*/  @P0 FMUL.FTZ R3, R6, 2.3283064365386962891e-10 ;  /* 0x2f80000006030820 */ /* 0x000fce0000410000 */
.L_x_16:
[----:B------:R-:W-:Y:S02]  /*14e0*/  IMAD.MOV.U32 R4, RZ, RZ, R8 ;  /* 0x000000ffff047224 */ /* 0x000fe400078e0008 */
[----:B------:R-:W-:-:S04]  /*14f0*/  IMAD.MOV.U32 R5, RZ, RZ, 0x0 ;  /* 0x00000000ff057424 */ /* 0x000fc800078e00ff */
[----:B------:R-:W-:Y:S05]  /*1500*/  RET.REL.NODEC R4 `(_Z17cuda_ray_marchingPfS_S_iifi) ;  /* 0xffffffe804bc7950 */ /* 0x000fea0003c3ffff */
.L_x_17:
[----:B------:R-:W-:-:S00]  /*1510*/  BRA `(.L_x_17) ;  /* 0xfffffffc00fc7947 */ /* 0x000fc0000383ffff */
[----:B------:R-:W-:-:S00]  /*1520*/  NOP ;  /* 0x0000000000007918 */ /* 0x000fc00000000000 */
        /* <DEDUP_REMOVED lines=13> */
.L_x_18:


//--------------------- .nv.global.init           --------------------------
	.section	.nv.global.init,"aw",@progbits
	.align	4
.nv.global.init:
	.type		__cudart_i2opi_f,@object
	.size		__cudart_i2opi_f,(.L_0 - __cudart_i2opi_f)
__cudart_i2opi_f:
        /*0000*/ 	.byte	0x41, 0x90, 0x43, 0x3c, 0x99, 0x95, 0x62, 0xdb, 0xc0, 0xdd, 0x34, 0xf5, 0xd1, 0x57, 0x27, 0xfc
        /*0010*/ 	.byte	0x29, 0x15, 0x44, 0x4e, 0x6e, 0x83, 0xf9, 0xa2
.L_0:


//--------------------- .nv.shared.reserved.0     --------------------------
	.section	.nv.shared.reserved.0,"aw",@nobits
	.weak		__nv_reservedSMEM_offset_0_alias
	.size		__nv_reservedSMEM_offset_0_alias, 0, 64
	.other		__nv_reservedSMEM_offset_0_alias,@"STO_CUDA_RESERVED_SHARED STV_DEFAULT"
__nv_reservedSMEM_offset_0_alias:
	.zero		0
	.zero		64


//--------------------- .nv.constant0._Z17cuda_ray_marchingPfS_S_iifi --------------------------
	.section	.nv.constant0._Z17cuda_ray_marchingPfS_S_iifi,"a",@progbits
	.sectionflags	@""
	.align	4
.nv.constant0._Z17cuda_ray_marchingPfS_S_iifi:
	.zero		936


//--------------------- SYMBOLS --------------------------

	.type		.nv.reservedSmem.offset0,@object
	.size		.nv.reservedSmem.offset0,0x4
